//
// Generated by NVIDIA NVVM Compiler
//
// Compiler Build ID: CL-36424714
// Cuda compilation tools, release 13.0, V13.0.88
// Based on NVVM 20.0.0
//

.version 9.0
.target sm_100
.address_size 64

	// .globl	_Z12squareKernelPiS_

.visible .entry _Z12squareKernelPiS_(
	.param .u64 .ptr .align 1 _Z12squareKernelPiS__param_0,
	.param .u64 .ptr .align 1 _Z12squareKernelPiS__param_1
)
{
	.reg .b32 	%r<5>;
	.reg .b64 	%rd<8>;

	ld.param.u64 	%rd1, [_Z12squareKernelPiS__param_0];
	ld.param.u64 	%rd2, [_Z12squareKernelPiS__param_1];
	cvta.to.global.u64 	%rd3, %rd2;
	cvta.to.global.u64 	%rd4, %rd1;
	mov.u32 	%r1, %tid.x;
	mul.wide.u32 	%rd5, %r1, 4;
	add.s64 	%rd6, %rd4, %rd5;
	mov.b32 	%r2, 0;
	st.global.u32 	[%rd6], %r2;
	add.s64 	%rd7, %rd3, %rd5;
	ld.global.u32 	%r3, [%rd7];
	mul.lo.s32 	%r4, %r3, %r3;
	st.global.u32 	[%rd6], %r4;
	ret;

}


// ===== COMPILED SASS (sm_100) =====

	.target	sm_100

	.elftype	@"ET_EXEC"


//--------------------- .note.nv.tkinfo           --------------------------
	.section	.note.nv.tkinfo,"",@"SHT_NOTE"
	.sectionflags	@"SHF_NOTE_NV_TKINFO"
	.tkinfo
        /*0018*/ 	.word	0x00000002
        /*0030*/ 	.string	""
        /*0030*/ 	.string	"ptxas"
        /*0030*/ 	.string	"Cuda compilation tools, release 13.0, V13.0.88"
        /*0030*/ 	.string	"Build cuda_13.0.r13.0/compiler.36424714_0"
        /*0030*/ 	.string	"-arch sm_100 -m 64 "



//--------------------- .note.nv.cuinfo           --------------------------
	.section	.note.nv.cuinfo,"",@"SHT_NOTE"
	.sectionflags	@"SHF_NOTE_NV_CUINFO"
        /*0018*/ 	.short	0x0002
        /*001a*/ 	.short	0x0064
        /*001c*/ 	.short	0x0082
	.zero		2


//--------------------- .nv.info                  --------------------------
	.section	.nv.info,"",@"SHT_CUDA_INFO"
	.align	4


	//----- nvinfo : EIATTR_REGCOUNT
	.align		4
        /*0000*/ 	.byte	0x04, 0x2f
        /*0002*/ 	.short	(.L_1 - .L_0)
	.align		4
.L_0:
        /*0004*/ 	.word	index@(_Z12squareKernelPiS_)
        /*0008*/ 	.word	0x0000000a


	//----- nvinfo : EIATTR_FRAME_SIZE
	.align		4
.L_1:
        /*000c*/ 	.byte	0x04, 0x11
        /*000e*/ 	.short	(.L_3 - .L_2)
	.align		4
.L_2:
        /*0010*/ 	.word	index@(_Z12squareKernelPiS_)
        /*0014*/ 	.word	0x00000000


	//----- nvinfo : EIATTR_MIN_STACK_SIZE
	.align		4
.L_3:
        /*0018*/ 	.byte	0x04, 0x12
        /*001a*/ 	.short	(.L_5 - .L_4)
	.align		4
.L_4:
        /*001c*/ 	.word	index@(_Z12squareKernelPiS_)
        /*0020*/ 	.word	0x00000000
.L_5:


//--------------------- .nv.compat                --------------------------
	.section	.nv.compat,"",@"SHT_CUDA_COMPAT_INFO"
	.align	4
        /*0000*/ 	.byte	0x02, 0x09, 0x00, 0x00, 0x02, 0x02, 0x01, 0x00, 0x02, 0x05, 0x05, 0x00, 0x03, 0x07, 0x01, 0x01
        /*0010*/ 	.byte	0x02, 0x03, 0x00, 0x00, 0x02, 0x06, 0x01, 0x00, 0x04, 0x0b, 0x08, 0x00, 0x09, 0x00, 0x00, 0x00
        /*0020*/ 	.byte	0x00, 0x00, 0x00, 0x00


//--------------------- .nv.info._Z12squareKernelPiS_ --------------------------
	.section	.nv.info._Z12squareKernelPiS_,"",@"SHT_CUDA_INFO"
	.sectionflags	@""
	.align	4


	//----- nvinfo : EIATTR_CUDA_API_VERSION
	.align		4
        /*0000*/ 	.byte	0x04, 0x37
        /*0002*/ 	.short	(.L_7 - .L_6)
.L_6:
        /*0004*/ 	.word	0x00000082


	//----- nvinfo : EIATTR_KPARAM_INFO
	.align		4
.L_7:
        /*0008*/ 	.byte	0x04, 0x17
        /*000a*/ 	.short	(.L_9 - .L_8)
.L_8:
        /*000c*/ 	.word	0x00000000
        /*0010*/ 	.short	0x0001
        /*0012*/ 	.short	0x0008
        /*0014*/ 	.byte	0x00, 0xf5, 0x21, 0x00


	//----- nvinfo : EIATTR_KPARAM_INFO
	.align		4
.L_9:
        /*0018*/ 	.byte	0x04, 0x17
        /*001a*/ 	.short	(.L_11 - .L_10)
.L_10:
        /*001c*/ 	.word	0x00000000
        /*0020*/ 	.short	0x0000
        /*0022*/ 	.short	0x0000
        /*0024*/ 	.byte	0x00, 0xf5, 0x21, 0x00


	//----- nvinfo : EIATTR_SPARSE_MMA_MASK
	.align		4
.L_11:
        /*0028*/ 	.byte	0x03, 0x50
        /*002a*/ 	.short	0x0000


	//----- nvinfo : EIATTR_MAXREG_COUNT
	.align		4
        /*002c*/ 	.byte	0x03, 0x1b
        /*002e*/ 	.short	0x00ff


	//----- nvinfo : EIATTR_MERCURY_ISA_VERSION
	.align		4
        /*0030*/ 	.byte	0x03, 0x5f
        /*0032*/ 	.short	0x0101


	//----- nvinfo : EIATTR_VRC_CTA_INIT_COUNT
	.align		4
        /*0034*/ 	.byte	0x02, 0x4a
	.zero		1
	.zero		1


	//----- nvinfo : EIATTR_EXIT_INSTR_OFFSETS
	.align		4
        /*0038*/ 	.byte	0x04, 0x1c
        /*003a*/ 	.short	(.L_13 - .L_12)


	//   ....[0]....
.L_12:
        /*003c*/ 	.word	0x000000b0


	//----- nvinfo : EIATTR_CBANK_PARAM_SIZE
	.align		4
.L_13:
        /*0040*/ 	.byte	0x03, 0x19
        /*0042*/ 	.short	0x0010


	//----- nvinfo : EIATTR_PARAM_CBANK
	.align		4
        /*0044*/ 	.byte	0x04, 0x0a
        /*0046*/ 	.short	(.L_15 - .L_14)
	.align		4
.L_14:
        /*0048*/ 	.word	index@(.nv.constant0._Z12squareKernelPiS_)
        /*004c*/ 	.short	0x0380
        /*004e*/ 	.short	0x0010


	//----- nvinfo : EIATTR_SW_WAR
	.align		4
.L_15:
        /*0050*/ 	.byte	0x04, 0x36
        /*0052*/ 	.short	(.L_17 - .L_16)
.L_16:
        /*0054*/ 	.word	0x00000008
.L_17:


//--------------------- .nv.callgraph             --------------------------
	.section	.nv.callgraph,"",@"SHT_CUDA_CALLGRAPH"
	.align	4
	.sectionentsize	8
	.align		4
        /*0000*/ 	.word	0x00000000
	.align		4
        /*0004*/ 	.word	0xffffffff
	.align		4
        /*0008*/ 	.word	0x00000000
	.align		4
        /*000c*/ 	.word	0xfffffffe
	.align		4
        /*0010*/ 	.word	0x00000000
	.align		4
        /*0014*/ 	.word	0xfffffffd
	.align		4
        /*0018*/ 	.word	0x00000000
	.align		4
        /*001c*/ 	.word	0xfffffffc


//--------------------- .text._Z12squareKernelPiS_ --------------------------
	.section	.text._Z12squareKernelPiS_,"ax",@progbits
	.align	128
        .global         _Z12squareKernelPiS_
        .type           _Z12squareKernelPiS_,@function
        .size           _Z12squareKernelPiS_,(.L_x_1 - _Z12squareKernelPiS_)
        .other          _Z12squareKernelPiS_,@"STO_CUDA_ENTRY STV_DEFAULT"
_Z12squareKernelPiS_:
.text._Z12squareKernelPiS_:
[----:B------:R-:W-:Y:S01]  /*0000*/  LDC R1, c[0x0][0x37c] ;  /* 0x0000df00ff017b82 */ /* 0x000fe20000000800 */
[----:B------:R-:W0:Y:S07]  /*0010*/  S2R R7, SR_TID.X ;  /* 0x0000000000077919 */ /* 0x000e2e0000002100 */
[----:B------:R-:W0:Y:S01]  /*0020*/  LDC.64 R2, c[0x0][0x380] ;  /* 0x0000e000ff027b82 */ /* 0x000e220000000a00 */
[----:B------:R-:W1:Y:S07]  /*0030*/  LDCU.64 UR4, c[0x0][0x358] ;  /* 0x00006b00ff0477ac */ /* 0x000e6e0008000a00 */
[----:B------:R-:W2:Y:S01]  /*0040*/  LDC.64 R4, c[0x0][0x388] ;  /* 0x0000e200ff047b82 */ /* 0x000ea20000000a00 */
[----:B0-----:R-:W-:-:S04]  /*0050*/  IMAD.WIDE.U32 R2, R7, 0x4, R2 ;  /* 0x0000000407027825 */ /* 0x001fc800078e0002 */
[----:B--2---:R-:W-:Y:S01]  /*0060*/  IMAD.WIDE.U32 R4, R7, 0x4, R4 ;  /* 0x0000000407047825 */ /* 0x004fe200078e0004 */
[----:B-1----:R-:W-:Y:S05]  /*0070*/  STG.E desc[UR4][R2.64], RZ ;  /* 0x000000ff02007986 */ /* 0x002fea000c101904 */
[----:B------:R-:W2:Y:S02]  /*0080*/  LDG.E R4, desc[UR4][R4.64] ;  /* 0x0000000404047981 */ /* 0x000ea4000c1e1900 */
[----:B--2---:R-:W-:-:S05]  /*0090*/  IMAD R7, R4, R4, RZ ;  /* 0x0000000404077224 */ /* 0x004fca00078e02ff */
[----:B------:R-:W-:Y:S01]  /*00a0*/  STG.E desc[UR4][R2.64], R7 ;  /* 0x0000000702007986 */ /* 0x000fe2000c101904 */
[----:B------:R-:W-:Y:S05]  /*00b0*/  EXIT ;  /* 0x000000000000794d */ /* 0x000fea0003800000 */
.L_x_0:
[----:B------:R-:W-:-:S00]  /*00c0*/  BRA `(.L_x_0) ;  /* 0xfffffffc00fc7947 */ /* 0x000fc0000383ffff */
[----:B------:R-:W-:-:S00]  /*00d0*/  NOP ;  /* 0x0000000000007918 */ /* 0x000fc00000000000 */
        /* <DEDUP_REMOVED lines=10> */
.L_x_1:


//--------------------- .nv.shared.reserved.0     --------------------------
	.section	.nv.shared.reserved.0,"aw",@nobits
	.weak		__nv_reservedSMEM_offset_0_alias
	.size		__nv_reservedSMEM_offset_0_alias, 0, 64
	.other		__nv_reservedSMEM_offset_0_alias,@"STO_CUDA_RESERVED_SHARED STV_DEFAULT"
__nv_reservedSMEM_offset_0_alias:
	.zero		0
	.zero		64


//--------------------- .nv.constant0._Z12squareKernelPiS_ --------------------------
	.section	.nv.constant0._Z12squareKernelPiS_,"a",@progbits
	.sectionflags	@""
	.align	4
.nv.constant0._Z12squareKernelPiS_:
	.zero		912


//--------------------- SYMBOLS --------------------------

	.type		.nv.reservedSmem.offset0,@object
	.size		.nv.reservedSmem.offset0,0x4
